//
// Generated by NVIDIA NVVM Compiler
//
// Compiler Build ID: CL-36424714
// Cuda compilation tools, release 13.0, V13.0.88
// Based on NVVM 20.0.0
//

.version 9.0
.target sm_100
.address_size 64

	// .globl	_Z7reduce0PKfPfi
.extern .shared .align 16 .b8 sdata[];

.visible .entry _Z7reduce0PKfPfi(
	.param .u64 .ptr .align 1 _Z7reduce0PKfPfi_param_0,
	.param .u64 .ptr .align 1 _Z7reduce0PKfPfi_param_1,
	.param .u32 _Z7reduce0PKfPfi_param_2
)
{
	.reg .pred 	%p<6>;
	.reg .b32 	%r<14>;
	.reg .b32 	%f<10>;
	.reg .b64 	%rd<7>;

	ld.param.u64 	%rd1, [_Z7reduce0PKfPfi_param_0];
	ld.param.u64 	%rd2, [_Z7reduce0PKfPfi_param_1];
	ld.param.u32 	%r7, [_Z7reduce0PKfPfi_param_2];
	mov.u32 	%r1, %tid.x;
	mov.u32 	%r13, %ntid.x;
	mov.u32 	%r8, %ctaid.x;
	mad.lo.s32 	%r3, %r13, %r8, %r1;
	setp.ge.u32 	%p1, %r3, %r7;
	mov.f32 	%f9, 0f00000000;
	@%p1 bra 	$L__BB0_2;
	cvta.to.global.u64 	%rd3, %rd1;
	mul.wide.u32 	%rd4, %r3, 4;
	add.s64 	%rd5, %rd3, %rd4;
	ld.global.nc.f32 	%f9, [%rd5];
$L__BB0_2:
	shl.b32 	%r9, %r1, 2;
	mov.u32 	%r10, sdata;
	add.s32 	%r4, %r10, %r9;
	st.shared.f32 	[%r4], %f9;
	bar.sync 	0;
	setp.lt.u32 	%p2, %r13, 2;
	@%p2 bra 	$L__BB0_6;
$L__BB0_3:
	shr.u32 	%r6, %r13, 1;
	setp.ge.u32 	%p3, %r1, %r6;
	@%p3 bra 	$L__BB0_5;
	shl.b32 	%r11, %r6, 2;
	add.s32 	%r12, %r4, %r11;
	ld.shared.f32 	%f4, [%r12];
	ld.shared.f32 	%f5, [%r4];
	add.f32 	%f6, %f4, %f5;
	st.shared.f32 	[%r4], %f6;
$L__BB0_5:
	bar.sync 	0;
	setp.gt.u32 	%p4, %r13, 3;
	mov.u32 	%r13, %r6;
	@%p4 bra 	$L__BB0_3;
$L__BB0_6:
	setp.ne.s32 	%p5, %r1, 0;
	@%p5 bra 	$L__BB0_8;
	ld.shared.f32 	%f7, [sdata];
	cvta.to.global.u64 	%rd6, %rd2;
	atom.global.add.f32 	%f8, [%rd6], %f7;
$L__BB0_8:
	ret;

}


// ===== COMPILED SASS (sm_100) =====

	.target	sm_100

	.elftype	@"ET_EXEC"


//--------------------- .note.nv.tkinfo           --------------------------
	.section	.note.nv.tkinfo,"",@"SHT_NOTE"
	.sectionflags	@"SHF_NOTE_NV_TKINFO"
	.tkinfo
        /*0018*/ 	.word	0x00000002
        /*0030*/ 	.string	""
        /*0030*/ 	.string	"ptxas"
        /*0030*/ 	.string	"Cuda compilation tools, release 13.0, V13.0.88"
        /*0030*/ 	.string	"Build cuda_13.0.r13.0/compiler.36424714_0"
        /*0030*/ 	.string	"-arch sm_100 -m 64 "



//--------------------- .note.nv.cuinfo           --------------------------
	.section	.note.nv.cuinfo,"",@"SHT_NOTE"
	.sectionflags	@"SHF_NOTE_NV_CUINFO"
        /*0018*/ 	.short	0x0002
        /*001a*/ 	.short	0x0064
        /*001c*/ 	.short	0x0082
	.zero		2


//--------------------- .nv.info                  --------------------------
	.section	.nv.info,"",@"SHT_CUDA_INFO"
	.align	4


	//----- nvinfo : EIATTR_REGCOUNT
	.align		4
        /*0000*/ 	.byte	0x04, 0x2f
        /*0002*/ 	.short	(.L_1 - .L_0)
	.align		4
.L_0:
        /*0004*/ 	.word	index@(_Z7reduce0PKfPfi)
        /*0008*/ 	.word	0x0000000a


	//----- nvinfo : EIATTR_FRAME_SIZE
	.align		4
.L_1:
        /*000c*/ 	.byte	0x04, 0x11
        /*000e*/ 	.short	(.L_3 - .L_2)
	.align		4
.L_2:
        /*0010*/ 	.word	index@(_Z7reduce0PKfPfi)
        /*0014*/ 	.word	0x00000000


	//----- nvinfo : EIATTR_MIN_STACK_SIZE
	.align		4
.L_3:
        /*0018*/ 	.byte	0x04, 0x12
        /*001a*/ 	.short	(.L_5 - .L_4)
	.align		4
.L_4:
        /*001c*/ 	.word	index@(_Z7reduce0PKfPfi)
        /*0020*/ 	.word	0x00000000
.L_5:


//--------------------- .nv.compat                --------------------------
	.section	.nv.compat,"",@"SHT_CUDA_COMPAT_INFO"
	.align	4
        /*0000*/ 	.byte	0x02, 0x09, 0x00, 0x00, 0x02, 0x02, 0x01, 0x00, 0x02, 0x05, 0x05, 0x00, 0x03, 0x07, 0x01, 0x01
        /*0010*/ 	.byte	0x02, 0x03, 0x00, 0x00, 0x02, 0x06, 0x01, 0x00, 0x04, 0x0b, 0x08, 0x00, 0x09, 0x00, 0x00, 0x00
        /*0020*/ 	.byte	0x00, 0x00, 0x00, 0x00


//--------------------- .nv.info._Z7reduce0PKfPfi --------------------------
	.section	.nv.info._Z7reduce0PKfPfi,"",@"SHT_CUDA_INFO"
	.sectionflags	@""
	.align	4


	//----- nvinfo : EIATTR_CUDA_API_VERSION
	.align		4
        /*0000*/ 	.byte	0x04, 0x37
        /*0002*/ 	.short	(.L_7 - .L_6)
.L_6:
        /*0004*/ 	.word	0x00000082


	//----- nvinfo : EIATTR_KPARAM_INFO
	.align		4
.L_7:
        /*0008*/ 	.byte	0x04, 0x17
        /*000a*/ 	.short	(.L_9 - .L_8)
.L_8:
        /*000c*/ 	.word	0x00000000
        /*0010*/ 	.short	0x0002
        /*0012*/ 	.short	0x0010
        /*0014*/ 	.byte	0x00, 0xf0, 0x11, 0x00


	//----- nvinfo : EIATTR_KPARAM_INFO
	.align		4
.L_9:
        /*0018*/ 	.byte	0x04, 0x17
        /*001a*/ 	.short	(.L_11 - .L_10)
.L_10:
        /*001c*/ 	.word	0x00000000
        /*0020*/ 	.short	0x0001
        /*0022*/ 	.short	0x0008
        /*0024*/ 	.byte	0x00, 0xf5, 0x21, 0x00


	//----- nvinfo : EIATTR_KPARAM_INFO
	.align		4
.L_11:
        /*0028*/ 	.byte	0x04, 0x17
        /*002a*/ 	.short	(.L_13 - .L_12)
.L_12:
        /*002c*/ 	.word	0x00000000
        /*0030*/ 	.short	0x0000
        /*0032*/ 	.short	0x0000
        /*0034*/ 	.byte	0x00, 0xf5, 0x21, 0x00


	//----- nvinfo : EIATTR_SPARSE_MMA_MASK
	.align		4
.L_13:
        /*0038*/ 	.byte	0x03, 0x50
        /*003a*/ 	.short	0x0000


	//----- nvinfo : EIATTR_MAXREG_COUNT
	.align		4
        /*003c*/ 	.byte	0x03, 0x1b
        /*003e*/ 	.short	0x00ff


	//----- nvinfo : EIATTR_NUM_BARRIERS
	.align		4
        /*0040*/ 	.byte	0x02, 0x4c
        /*0042*/ 	.byte	0x01
	.zero		1


	//----- nvinfo : EIATTR_MERCURY_ISA_VERSION
	.align		4
        /*0044*/ 	.byte	0x03, 0x5f
        /*0046*/ 	.short	0x0101


	//----- nvinfo : EIATTR_VRC_CTA_INIT_COUNT
	.align		4
        /*0048*/ 	.byte	0x02, 0x4a
	.zero		1
	.zero		1


	//----- nvinfo : EIATTR_EXIT_INSTR_OFFSETS
	.align		4
        /*004c*/ 	.byte	0x04, 0x1c
        /*004e*/ 	.short	(.L_15 - .L_14)


	//   ....[0]....
.L_14:
        /*0050*/ 	.word	0x00000210


	//   ....[1]....
        /*0054*/ 	.word	0x00000280


	//----- nvinfo : EIATTR_CBANK_PARAM_SIZE
	.align		4
.L_15:
        /*0058*/ 	.byte	0x03, 0x19
        /*005a*/ 	.short	0x0014


	//----- nvinfo : EIATTR_PARAM_CBANK
	.align		4
        /*005c*/ 	.byte	0x04, 0x0a
        /*005e*/ 	.short	(.L_17 - .L_16)
	.align		4
.L_16:
        /*0060*/ 	.word	index@(.nv.constant0._Z7reduce0PKfPfi)
        /*0064*/ 	.short	0x0380
        /*0066*/ 	.short	0x0014


	//----- nvinfo : EIATTR_SW_WAR
	.align		4
.L_17:
        /*0068*/ 	.byte	0x04, 0x36
        /*006a*/ 	.short	(.L_19 - .L_18)
.L_18:
        /*006c*/ 	.word	0x00000008
.L_19:


//--------------------- .nv.callgraph             --------------------------
	.section	.nv.callgraph,"",@"SHT_CUDA_CALLGRAPH"
	.align	4
	.sectionentsize	8
	.align		4
        /*0000*/ 	.word	0x00000000
	.align		4
        /*0004*/ 	.word	0xffffffff
	.align		4
        /*0008*/ 	.word	0x00000000
	.align		4
        /*000c*/ 	.word	0xfffffffe
	.align		4
        /*0010*/ 	.word	0x00000000
	.align		4
        /*0014*/ 	.word	0xfffffffd
	.align		4
        /*0018*/ 	.word	0x00000000
	.align		4
        /*001c*/ 	.word	0xfffffffc


//--------------------- .text._Z7reduce0PKfPfi    --------------------------
	.section	.text._Z7reduce0PKfPfi,"ax",@progbits
	.align	128
        .global         _Z7reduce0PKfPfi
        .type           _Z7reduce0PKfPfi,@function
        .size           _Z7reduce0PKfPfi,(.L_x_3 - _Z7reduce0PKfPfi)
        .other          _Z7reduce0PKfPfi,@"STO_CUDA_ENTRY STV_DEFAULT"
_Z7reduce0PKfPfi:
.text._Z7reduce0PKfPfi:
[----:B------:R-:W-:Y:S01]  /*0000*/  LDC R1, c[0x0][0x37c] ;  /* 0x0000df00ff017b82 */ /* 0x000fe20000000800 */
[----:B------:R-:W0:Y:S01]  /*0010*/  S2R R6, SR_TID.X ;  /* 0x0000000000067919 */ /* 0x000e220000002100 */
[----:B------:R-:W0:Y:S01]  /*0020*/  LDCU UR8, c[0x0][0x360] ;  /* 0x00006c00ff0877ac */ /* 0x000e220008000800 */
[----:B------:R-:W-:Y:S01]  /*0030*/  IMAD.MOV.U32 R4, RZ, RZ, RZ ;  /* 0x000000ffff047224 */ /* 0x000fe200078e00ff */
[----:B------:R-:W0:Y:S01]  /*0040*/  S2R R5, SR_CTAID.X ;  /* 0x0000000000057919 */ /* 0x000e220000002500 */
[----:B------:R-:W1:Y:S01]  /*0050*/  LDCU UR4, c[0x0][0x390] ;  /* 0x00007200ff0477ac */ /* 0x000e620008000800 */
[----:B------:R-:W2:Y:S01]  /*0060*/  LDCU.64 UR6, c[0x0][0x358] ;  /* 0x00006b00ff0677ac */ /* 0x000ea20008000a00 */
[----:B0-----:R-:W-:-:S05]  /*0070*/  IMAD R5, R5, UR8, R6 ;  /* 0x0000000805057c24 */ /* 0x001fca000f8e0206 */
[----:B-1----:R-:W-:-:S13]  /*0080*/  ISETP.GE.U32.AND P0, PT, R5, UR4, PT ;  /* 0x0000000405007c0c */ /* 0x002fda000bf06070 */
[----:B------:R-:W0:Y:S02]  /*0090*/  @!P0 LDC.64 R2, c[0x0][0x380] ;  /* 0x0000e000ff028b82 */ /* 0x000e240000000a00 */
[----:B0-----:R-:W-:-:S05]  /*00a0*/  @!P0 IMAD.WIDE.U32 R2, R5, 0x4, R2 ;  /* 0x0000000405028825 */ /* 0x001fca00078e0002 */
[----:B--2---:R-:W2:Y:S01]  /*00b0*/  @!P0 LDG.E.CONSTANT R4, desc[UR6][R2.64] ;  /* 0x0000000602048981 */ /* 0x004ea2000c1e9900 */
[----:B------:R-:W0:Y:S01]  /*00c0*/  S2UR UR5, SR_CgaCtaId ;  /* 0x00000000000579c3 */ /* 0x000e220000008800 */
[----:B------:R-:W-:Y:S01]  /*00d0*/  IMAD.U32 R0, RZ, RZ, UR8 ;  /* 0x00000008ff007e24 */ /* 0x000fe2000f8e00ff */
[----:B------:R-:W-:Y:S01]  /*00e0*/  UMOV UR4, 0x400 ;  /* 0x0000040000047882 */ /* 0x000fe20000000000 */
[----:B------:R-:W-:-:S03]  /*00f0*/  ISETP.NE.AND P0, PT, R6, RZ, PT ;  /* 0x000000ff0600720c */ /* 0x000fc60003f05270 */
[----:B------:R-:W-:Y:S01]  /*0100*/  ISETP.GE.U32.AND P1, PT, R0, 0x2, PT ;  /* 0x000000020000780c */ /* 0x000fe20003f26070 */
[----:B0-----:R-:W-:-:S06]  /*0110*/  ULEA UR4, UR5, UR4, 0x18 ;  /* 0x0000000405047291 */ /* 0x001fcc000f8ec0ff */
[----:B------:R-:W-:-:S05]  /*0120*/  LEA R5, R6, UR4, 0x2 ;  /* 0x0000000406057c11 */ /* 0x000fca000f8e10ff */
[----:B--2---:R0:W-:Y:S01]  /*0130*/  STS [R5], R4 ;  /* 0x0000000405007388 */ /* 0x0041e20000000800 */
[----:B------:R-:W-:Y:S06]  /*0140*/  BAR.SYNC.DEFER_BLOCKING 0x0 ;  /* 0x0000000000007b1d */ /* 0x000fec0000010000 */
[----:B------:R-:W-:Y:S05]  /*0150*/  @!P1 BRA `(.L_x_0) ;  /* 0x00000000002c9947 */ /* 0x000fea0003800000 */
.L_x_1:
[----:B------:R-:W-:-:S04]  /*0160*/  SHF.R.U32.HI R7, RZ, 0x1, R0 ;  /* 0x00000001ff077819 */ /* 0x000fc80000011600 */
[----:B------:R-:W-:-:S13]  /*0170*/  ISETP.GE.U32.AND P1, PT, R6, R7, PT ;  /* 0x000000070600720c */ /* 0x000fda0003f26070 */
[----:B------:R-:W-:Y:S01]  /*0180*/  @!P1 IMAD R2, R7, 0x4, R5 ;  /* 0x0000000407029824 */ /* 0x000fe200078e0205 */
[----:B------:R-:W-:Y:S05]  /*0190*/  @!P1 LDS R3, [R5] ;  /* 0x0000000005039984 */ /* 0x000fea0000000800 */
[----:B------:R-:W0:Y:S02]  /*01a0*/  @!P1 LDS R2, [R2] ;  /* 0x0000000002029984 */ /* 0x000e240000000800 */
[----:B0-----:R-:W-:-:S05]  /*01b0*/  @!P1 FADD R4, R2, R3 ;  /* 0x0000000302049221 */ /* 0x001fca0000000000 */
[----:B------:R1:W-:Y:S01]  /*01c0*/  @!P1 STS [R5], R4 ;  /* 0x0000000405009388 */ /* 0x0003e20000000800 */
[----:B------:R-:W-:Y:S01]  /*01d0*/  BAR.SYNC.DEFER_BLOCKING 0x0 ;  /* 0x0000000000007b1d */ /* 0x000fe20000010000 */
[----:B------:R-:W-:Y:S01]  /*01e0*/  ISETP.GT.U32.AND P1, PT, R0, 0x3, PT ;  /* 0x000000030000780c */ /* 0x000fe20003f24070 */
[----:B------:R-:W-:-:S12]  /*01f0*/  IMAD.MOV.U32 R0, RZ, RZ, R7 ;  /* 0x000000ffff007224 */ /* 0x000fd800078e0007 */
[----:B-1----:R-:W-:Y:S05]  /*0200*/  @P1 BRA `(.L_x_1) ;  /* 0xfffffffc00d41947 */ /* 0x002fea000383ffff */
.L_x_0:
[----:B------:R-:W-:Y:S05]  /*0210*/  @P0 EXIT ;  /* 0x000000000000094d */ /* 0x000fea0003800000 */
[----:B------:R-:W1:Y:S01]  /*0220*/  S2UR UR5, SR_CgaCtaId ;  /* 0x00000000000579c3 */ /* 0x000e620000008800 */
[----:B------:R-:W-:-:S07]  /*0230*/  UMOV UR4, 0x400 ;  /* 0x0000040000047882 */ /* 0x000fce0000000000 */
[----:B------:R-:W2:Y:S01]  /*0240*/  LDC.64 R2, c[0x0][0x388] ;  /* 0x0000e200ff027b82 */ /* 0x000ea20000000a00 */
[----:B-1----:R-:W-:-:S09]  /*0250*/  ULEA UR4, UR5, UR4, 0x18 ;  /* 0x0000000405047291 */ /* 0x002fd2000f8ec0ff */
[----:B0-----:R-:W2:Y:S04]  /*0260*/  LDS R5, [UR4] ;  /* 0x00000004ff057984 */ /* 0x001ea80008000800 */
[----:B--2---:R-:W-:Y:S01]  /*0270*/  REDG.E.ADD.F32.FTZ.RN.STRONG.GPU desc[UR6][R2.64], R5 ;  /* 0x00000005020079a6 */ /* 0x004fe2000c12f306 */
[----:B------:R-:W-:Y:S05]  /*0280*/  EXIT ;  /* 0x000000000000794d */ /* 0x000fea0003800000 */
.L_x_2:
[----:B------:R-:W-:-:S00]  /*0290*/  BRA `(.L_x_2) ;  /* 0xfffffffc00fc7947 */ /* 0x000fc0000383ffff */
[----:B------:R-:W-:-:S00]  /*02a0*/  NOP ;  /* 0x0000000000007918 */ /* 0x000fc00000000000 */
        /* <DEDUP_REMOVED lines=13> */
.L_x_3:


//--------------------- .nv.shared._Z7reduce0PKfPfi --------------------------
	.section	.nv.shared._Z7reduce0PKfPfi,"aw",@nobits
	.sectionflags	@""
	.align	16
	.zero		1024


//--------------------- .nv.shared.reserved.0     --------------------------
	.section	.nv.shared.reserved.0,"aw",@nobits
	.weak		__nv_reservedSMEM_offset_0_alias
	.size		__nv_reservedSMEM_offset_0_alias, 0, 64
	.other		__nv_reservedSMEM_offset_0_alias,@"STO_CUDA_RESERVED_SHARED STV_DEFAULT"
__nv_reservedSMEM_offset_0_alias:
	.zero		0
	.zero		64


//--------------------- .nv.constant0._Z7reduce0PKfPfi --------------------------
	.section	.nv.constant0._Z7reduce0PKfPfi,"a",@progbits
	.sectionflags	@""
	.align	4
.nv.constant0._Z7reduce0PKfPfi:
	.zero		916


//--------------------- SYMBOLS --------------------------

	.type		.nv.reservedSmem.offset0,@object
	.size		.nv.reservedSmem.offset0,0x4
	.type		.nv.reservedSmem.cap,@object
	.size		.nv.reservedSmem.cap,0x4
